	.target	sm_80

	.elftype	@"ET_EXEC"


//--------------------- .note.nv.tkinfo           --------------------------
	.section	.note.nv.tkinfo,"",@"SHT_NOTE"
	.sectionflags	@"SHF_NOTE_NV_TKINFO"
	.tkinfo
        /*0018*/ 	.word	0x00000002
        /*0030*/ 	.string	""
        /*0030*/ 	.string	"ptxas"
        /*0030*/ 	.string	"Cuda compilation tools, release 13.0, V13.0.88"
        /*0030*/ 	.string	"Build cuda_13.0.r13.0/compiler.36424714_0"
        /*0030*/ 	.string	"-arch sm_80 -m 64 "



//--------------------- .note.nv.cuinfo           --------------------------
	.section	.note.nv.cuinfo,"",@"SHT_NOTE"
	.sectionflags	@"SHF_NOTE_NV_CUINFO"
        /*0018*/ 	.short	0x0002
        /*001a*/ 	.short	0x0050
        /*001c*/ 	.short	0x0082
	.zero		2


//--------------------- .nv.info                  --------------------------
	.section	.nv.info,"",@"SHT_CUDA_INFO"
	.align	4


	//----- nvinfo : EIATTR_REGCOUNT
	.align		4
        /*0000*/ 	.byte	0x04, 0x2f
        /*0002*/ 	.short	(.L_29 - .L_28)
	.align		4
.L_28:
        /*0004*/ 	.word	index@(_Z25fmha_noloop_reduce_kernelI6__halfLi256ELi1024ELi2EEvPvPKvPKii)
        /*0008*/ 	.word	0x00000016


	//----- nvinfo : EIATTR_FRAME_SIZE
	.align		4
.L_29:
        /*000c*/ 	.byte	0x04, 0x11
        /*000e*/ 	.short	(.L_31 - .L_30)
	.align		4
.L_30:
        /*0010*/ 	.word	index@(_Z25fmha_noloop_reduce_kernelI6__halfLi256ELi1024ELi2EEvPvPKvPKii)
        /*0014*/ 	.word	0x00000000


	//----- nvinfo : EIATTR_REGCOUNT
	.align		4
.L_31:
        /*0018*/ 	.byte	0x04, 0x2f
        /*001a*/ 	.short	(.L_33 - .L_32)
	.align		4
.L_32:
        /*001c*/ 	.word	index@(_Z25fmha_noloop_reduce_kernelI6__halfLi256ELi1024ELi3EEvPvPKvPKii)
        /*0020*/ 	.word	0x0000001c


	//----- nvinfo : EIATTR_FRAME_SIZE
	.align		4
.L_33:
        /*0024*/ 	.byte	0x04, 0x11
        /*0026*/ 	.short	(.L_35 - .L_34)
	.align		4
.L_34:
        /*0028*/ 	.word	index@(_Z25fmha_noloop_reduce_kernelI6__halfLi256ELi1024ELi3EEvPvPKvPKii)
        /*002c*/ 	.word	0x00000000


	//----- nvinfo : EIATTR_MIN_STACK_SIZE
	.align		4
.L_35:
        /*0030*/ 	.byte	0x04, 0x12
        /*0032*/ 	.short	(.L_37 - .L_36)
	.align		4
.L_36:
        /*0034*/ 	.word	index@(_Z25fmha_noloop_reduce_kernelI6__halfLi256ELi1024ELi3EEvPvPKvPKii)
        /*0038*/ 	.word	0x00000000


	//----- nvinfo : EIATTR_MIN_STACK_SIZE
	.align		4
.L_37:
        /*003c*/ 	.byte	0x04, 0x12
        /*003e*/ 	.short	(.L_39 - .L_38)
	.align		4
.L_38:
        /*0040*/ 	.word	index@(_Z25fmha_noloop_reduce_kernelI6__halfLi256ELi1024ELi2EEvPvPKvPKii)
        /*0044*/ 	.word	0x00000000
.L_39:


//--------------------- .nv.info._Z25fmha_noloop_reduce_kernelI6__halfLi256ELi1024ELi3EEvPvPKvPKii --------------------------
	.section	.nv.info._Z25fmha_noloop_reduce_kernelI6__halfLi256ELi1024ELi3EEvPvPKvPKii,"",@"SHT_CUDA_INFO"
	.sectionflags	@""
	.align	4


	//----- nvinfo : EIATTR_CUDA_API_VERSION
	.align		4
        /*0000*/ 	.byte	0x04, 0x37
        /*0002*/ 	.short	(.L_41 - .L_40)
.L_40:
        /*0004*/ 	.word	0x00000082


	//----- nvinfo : EIATTR_SW2861232_WAR
	.align		4
.L_41:
        /*0008*/ 	.byte	0x01, 0x35
	.zero		2


	//----- nvinfo : EIATTR_PARAM_CBANK
	.align		4
        /*000c*/ 	.byte	0x04, 0x0a
        /*000e*/ 	.short	(.L_43 - .L_42)
	.align		4
.L_42:
        /*0010*/ 	.word	index@(.nv.constant0._Z25fmha_noloop_reduce_kernelI6__halfLi256ELi1024ELi3EEvPvPKvPKii)
        /*0014*/ 	.short	0x0160
        /*0016*/ 	.short	0x001c


	//----- nvinfo : EIATTR_CBANK_PARAM_SIZE
	.align		4
.L_43:
        /*0018*/ 	.byte	0x03, 0x19
        /*001a*/ 	.short	0x001c


	//----- nvinfo : EIATTR_KPARAM_INFO
	.align		4
        /*001c*/ 	.byte	0x04, 0x17
        /*001e*/ 	.short	(.L_45 - .L_44)
.L_44:
        /*0020*/ 	.word	0x00000000
        /*0024*/ 	.short	0x0003
        /*0026*/ 	.short	0x0018
        /*0028*/ 	.byte	0x00, 0xf0, 0x11, 0x00


	//----- nvinfo : EIATTR_KPARAM_INFO
	.align		4
.L_45:
        /*002c*/ 	.byte	0x04, 0x17
        /*002e*/ 	.short	(.L_47 - .L_46)
.L_46:
        /*0030*/ 	.word	0x00000000
        /*0034*/ 	.short	0x0002
        /*0036*/ 	.short	0x0010
        /*0038*/ 	.byte	0x00, 0xf0, 0x21, 0x00


	//----- nvinfo : EIATTR_KPARAM_INFO
	.align		4
.L_47:
        /*003c*/ 	.byte	0x04, 0x17
        /*003e*/ 	.short	(.L_49 - .L_48)
.L_48:
        /*0040*/ 	.word	0x00000000
        /*0044*/ 	.short	0x0001
        /*0046*/ 	.short	0x0008
        /*0048*/ 	.byte	0x00, 0xf0, 0x21, 0x00


	//----- nvinfo : EIATTR_KPARAM_INFO
	.align		4
.L_49:
        /*004c*/ 	.byte	0x04, 0x17
        /*004e*/ 	.short	(.L_51 - .L_50)
.L_50:
        /*0050*/ 	.word	0x00000000
        /*0054*/ 	.short	0x0000
        /*0056*/ 	.short	0x0000
        /*0058*/ 	.byte	0x00, 0xf0, 0x21, 0x00


	//----- nvinfo : EIATTR_MAXREG_COUNT
	.align		4
.L_51:
        /*005c*/ 	.byte	0x03, 0x1b
        /*005e*/ 	.short	0x00ff


	//----- nvinfo : EIATTR_MERCURY_ISA_VERSION
	.align		4
        /*0060*/ 	.byte	0x03, 0x5f
        /*0062*/ 	.short	0x0000


	//----- nvinfo : EIATTR_EXIT_INSTR_OFFSETS
	.align		4
        /*0064*/ 	.byte	0x04, 0x1c
        /*0066*/ 	.short	(.L_53 - .L_52)


	//   ....[0]....
.L_52:
        /*0068*/ 	.word	0x000000b0


	//   ....[1]....
        /*006c*/ 	.word	0x00000230


	//   ....[2]....
        /*0070*/ 	.word	0x00000680


	//   ....[3]....
        /*0074*/ 	.word	0x00000700


	//   ....[4]....
        /*0078*/ 	.word	0x00000a90


	//----- nvinfo : EIATTR_MAX_THREADS
	.align		4
.L_53:
        /*007c*/ 	.byte	0x04, 0x05
        /*007e*/ 	.short	(.L_55 - .L_54)
.L_54:
        /*0080*/ 	.word	0x00000100
        /*0084*/ 	.word	0x00000001
        /*0088*/ 	.word	0x00000001


	//----- nvinfo : EIATTR_CRS_STACK_SIZE
	.align		4
.L_55:
        /*008c*/ 	.byte	0x04, 0x1e
        /*008e*/ 	.short	(.L_57 - .L_56)
.L_56:
        /*0090*/ 	.word	0x00000000
.L_57:


//--------------------- .nv.info._Z25fmha_noloop_reduce_kernelI6__halfLi256ELi1024ELi2EEvPvPKvPKii --------------------------
	.section	.nv.info._Z25fmha_noloop_reduce_kernelI6__halfLi256ELi1024ELi2EEvPvPKvPKii,"",@"SHT_CUDA_INFO"
	.sectionflags	@""
	.align	4


	//----- nvinfo : EIATTR_CUDA_API_VERSION
	.align		4
        /*0000*/ 	.byte	0x04, 0x37
        /*0002*/ 	.short	(.L_59 - .L_58)
.L_58:
        /*0004*/ 	.word	0x00000082


	//----- nvinfo : EIATTR_SW2861232_WAR
	.align		4
.L_59:
        /*0008*/ 	.byte	0x01, 0x35
	.zero		2


	//----- nvinfo : EIATTR_PARAM_CBANK
	.align		4
        /*000c*/ 	.byte	0x04, 0x0a
        /*000e*/ 	.short	(.L_61 - .L_60)
	.align		4
.L_60:
        /*0010*/ 	.word	index@(.nv.constant0._Z25fmha_noloop_reduce_kernelI6__halfLi256ELi1024ELi2EEvPvPKvPKii)
        /*0014*/ 	.short	0x0160
        /*0016*/ 	.short	0x001c


	//----- nvinfo : EIATTR_CBANK_PARAM_SIZE
	.align		4
.L_61:
        /*0018*/ 	.byte	0x03, 0x19
        /*001a*/ 	.short	0x001c


	//----- nvinfo : EIATTR_KPARAM_INFO
	.align		4
        /*001c*/ 	.byte	0x04, 0x17
        /*001e*/ 	.short	(.L_63 - .L_62)
.L_62:
        /*0020*/ 	.word	0x00000000
        /*0024*/ 	.short	0x0003
        /*0026*/ 	.short	0x0018
        /*0028*/ 	.byte	0x00, 0xf0, 0x11, 0x00


	//----- nvinfo : EIATTR_KPARAM_INFO
	.align		4
.L_63:
        /*002c*/ 	.byte	0x04, 0x17
        /*002e*/ 	.short	(.L_65 - .L_64)
.L_64:
        /*0030*/ 	.word	0x00000000
        /*0034*/ 	.short	0x0002
        /*0036*/ 	.short	0x0010
        /*0038*/ 	.byte	0x00, 0xf0, 0x21, 0x00


	//----- nvinfo : EIATTR_KPARAM_INFO
	.align		4
.L_65:
        /*003c*/ 	.byte	0x04, 0x17
        /*003e*/ 	.short	(.L_67 - .L_66)
.L_66:
        /*0040*/ 	.word	0x00000000
        /*0044*/ 	.short	0x0001
        /*0046*/ 	.short	0x0008
        /*0048*/ 	.byte	0x00, 0xf0, 0x21, 0x00


	//----- nvinfo : EIATTR_KPARAM_INFO
	.align		4
.L_67:
        /*004c*/ 	.byte	0x04, 0x17
        /*004e*/ 	.short	(.L_69 - .L_68)
.L_68:
        /*0050*/ 	.word	0x00000000
        /*0054*/ 	.short	0x0000
        /*0056*/ 	.short	0x0000
        /*0058*/ 	.byte	0x00, 0xf0, 0x21, 0x00


	//----- nvinfo : EIATTR_MAXREG_COUNT
	.align		4
.L_69:
        /*005c*/ 	.byte	0x03, 0x1b
        /*005e*/ 	.short	0x00ff


	//----- nvinfo : EIATTR_MERCURY_ISA_VERSION
	.align		4
        /*0060*/ 	.byte	0x03, 0x5f
        /*0062*/ 	.short	0x0000


	//----- nvinfo : EIATTR_EXIT_INSTR_OFFSETS
	.align		4
        /*0064*/ 	.byte	0x04, 0x1c
        /*0066*/ 	.short	(.L_71 - .L_70)


	//   ....[0]....
.L_70:
        /*0068*/ 	.word	0x000000b0


	//   ....[1]....
        /*006c*/ 	.word	0x00000230


	//   ....[2]....
        /*0070*/ 	.word	0x00000680


	//   ....[3]....
        /*0074*/ 	.word	0x00000700


	//   ....[4]....
        /*0078*/ 	.word	0x00000980


	//----- nvinfo : EIATTR_MAX_THREADS
	.align		4
.L_71:
        /*007c*/ 	.byte	0x04, 0x05
        /*007e*/ 	.short	(.L_73 - .L_72)
.L_72:
        /*0080*/ 	.word	0x00000100
        /*0084*/ 	.word	0x00000001
        /*0088*/ 	.word	0x00000001


	//----- nvinfo : EIATTR_CRS_STACK_SIZE
	.align		4
.L_73:
        /*008c*/ 	.byte	0x04, 0x1e
        /*008e*/ 	.short	(.L_75 - .L_74)
.L_74:
        /*0090*/ 	.word	0x00000000
.L_75:


//--------------------- .nv.callgraph             --------------------------
	.section	.nv.callgraph,"",@"SHT_CUDA_CALLGRAPH"
	.align	4
	.sectionentsize	8
	.align		4
        /*0000*/ 	.word	0x00000000
	.align		4
        /*0004*/ 	.word	0xffffffff
	.align		4
        /*0008*/ 	.word	0x00000000
	.align		4
        /*000c*/ 	.word	0xfffffffe
	.align		4
        /*0010*/ 	.word	0x00000000
	.align		4
        /*0014*/ 	.word	0xfffffffd
	.align		4
        /*0018*/ 	.word	0x00000000
	.align		4
        /*001c*/ 	.word	0xfffffffc


//--------------------- .nv.rel.action            --------------------------
	.section	.nv.rel.action,"",@"SHT_CUDA_RELOCINFO"
	.align	8
	.sectionentsize	8
        /*0000*/ 	.byte	0x73, 0x00, 0x00, 0x00, 0x00, 0x00, 0x00, 0x00, 0x00, 0x00, 0x00, 0x11, 0x25, 0x00, 0x05, 0x36


//--------------------- .nv.constant4             --------------------------
	.section	.nv.constant4,"a",@progbits
	.align	8
	.align		8
.nv.constant4:
        /*0000*/ 	.dword	_ZN52_INTERNAL_1f108f9b_21_fmha_noloop_reduce_cu_75eb3ff64cuda3std3__45__cpo5beginE
	.align		8
        /*0008*/ 	.dword	_ZN52_INTERNAL_1f108f9b_21_fmha_noloop_reduce_cu_75eb3ff64cuda3std3__45__cpo3endE
	.align		8
        /*0010*/ 	.dword	_ZN52_INTERNAL_1f108f9b_21_fmha_noloop_reduce_cu_75eb3ff64cuda3std3__45__cpo6cbeginE
	.align		8
        /*0018*/ 	.dword	_ZN52_INTERNAL_1f108f9b_21_fmha_noloop_reduce_cu_75eb3ff64cuda3std3__45__cpo4cendE
	.align		8
        /*0020*/ 	.dword	_ZN52_INTERNAL_1f108f9b_21_fmha_noloop_reduce_cu_75eb3ff64cuda3std3__45__cpo6rbeginE
	.align		8
        /*0028*/ 	.dword	_ZN52_INTERNAL_1f108f9b_21_fmha_noloop_reduce_cu_75eb3ff64cuda3std3__45__cpo4rendE
	.align		8
        /*0030*/ 	.dword	_ZN52_INTERNAL_1f108f9b_21_fmha_noloop_reduce_cu_75eb3ff64cuda3std3__45__cpo7crbeginE
	.align		8
        /*0038*/ 	.dword	_ZN52_INTERNAL_1f108f9b_21_fmha_noloop_reduce_cu_75eb3ff64cuda3std3__45__cpo5crendE
	.align		8
        /*0040*/ 	.dword	_ZN52_INTERNAL_1f108f9b_21_fmha_noloop_reduce_cu_75eb3ff64cuda3std3__454_GLOBAL__N__1f108f9b_21_fmha_noloop_reduce_cu_75eb3ff66ignoreE
	.align		8
        /*0048*/ 	.dword	_ZN52_INTERNAL_1f108f9b_21_fmha_noloop_reduce_cu_75eb3ff64cuda3std3__419piecewise_constructE
	.align		8
        /*0050*/ 	.dword	_ZN52_INTERNAL_1f108f9b_21_fmha_noloop_reduce_cu_75eb3ff64cuda3std3__48in_placeE
	.align		8
        /*0058*/ 	.dword	_ZN52_INTERNAL_1f108f9b_21_fmha_noloop_reduce_cu_75eb3ff64cuda3std3__420unreachable_sentinelE
	.align		8
        /*0060*/ 	.dword	_ZN52_INTERNAL_1f108f9b_21_fmha_noloop_reduce_cu_75eb3ff64cuda3std6ranges3__45__cpo4swapE
	.align		8
        /*0068*/ 	.dword	_ZN52_INTERNAL_1f108f9b_21_fmha_noloop_reduce_cu_75eb3ff64cuda3std6ranges3__45__cpo9iter_moveE
	.align		8
        /*0070*/ 	.dword	_ZN52_INTERNAL_1f108f9b_21_fmha_noloop_reduce_cu_75eb3ff64cuda3std6ranges3__45__cpo5beginE
	.align		8
        /*0078*/ 	.dword	_ZN52_INTERNAL_1f108f9b_21_fmha_noloop_reduce_cu_75eb3ff64cuda3std6ranges3__45__cpo3endE
	.align		8
        /*0080*/ 	.dword	_ZN52_INTERNAL_1f108f9b_21_fmha_noloop_reduce_cu_75eb3ff64cuda3std6ranges3__45__cpo6cbeginE
	.align		8
        /*0088*/ 	.dword	_ZN52_INTERNAL_1f108f9b_21_fmha_noloop_reduce_cu_75eb3ff64cuda3std6ranges3__45__cpo4cendE
	.align		8
        /*0090*/ 	.dword	_ZN52_INTERNAL_1f108f9b_21_fmha_noloop_reduce_cu_75eb3ff64cuda3std6ranges3__45__cpo7advanceE
	.align		8
        /*0098*/ 	.dword	_ZN52_INTERNAL_1f108f9b_21_fmha_noloop_reduce_cu_75eb3ff64cuda3std6ranges3__45__cpo9iter_swapE
	.align		8
        /*00a0*/ 	.dword	_ZN52_INTERNAL_1f108f9b_21_fmha_noloop_reduce_cu_75eb3ff64cuda3std6ranges3__45__cpo4nextE
	.align		8
        /*00a8*/ 	.dword	_ZN52_INTERNAL_1f108f9b_21_fmha_noloop_reduce_cu_75eb3ff64cuda3std6ranges3__45__cpo4prevE
	.align		8
        /*00b0*/ 	.dword	_ZN52_INTERNAL_1f108f9b_21_fmha_noloop_reduce_cu_75eb3ff64cuda3std6ranges3__45__cpo4dataE
	.align		8
        /*00b8*/ 	.dword	_ZN52_INTERNAL_1f108f9b_21_fmha_noloop_reduce_cu_75eb3ff64cuda3std6ranges3__45__cpo5cdataE
	.align		8
        /*00c0*/ 	.dword	_ZN52_INTERNAL_1f108f9b_21_fmha_noloop_reduce_cu_75eb3ff64cuda3std6ranges3__45__cpo4sizeE
	.align		8
        /*00c8*/ 	.dword	_ZN52_INTERNAL_1f108f9b_21_fmha_noloop_reduce_cu_75eb3ff64cuda3std6ranges3__45__cpo5ssizeE
	.align		8
        /*00d0*/ 	.dword	_ZN52_INTERNAL_1f108f9b_21_fmha_noloop_reduce_cu_75eb3ff64cuda3std6ranges3__45__cpo8distanceE
	.align		8
        /*00d8*/ 	.dword	_ZN52_INTERNAL_1f108f9b_21_fmha_noloop_reduce_cu_75eb3ff66thrust23THRUST_300001_SM_800_NS6system6detail10sequential3seqE


//--------------------- .nv.constant0._Z25fmha_noloop_reduce_kernelI6__halfLi256ELi1024ELi3EEvPvPKvPKii --------------------------
	.section	.nv.constant0._Z25fmha_noloop_reduce_kernelI6__halfLi256ELi1024ELi3EEvPvPKvPKii,"a",@progbits
	.sectionflags	@""
	.align	4
.nv.constant0._Z25fmha_noloop_reduce_kernelI6__halfLi256ELi1024ELi3EEvPvPKvPKii:
	.zero		380


//--------------------- .nv.constant0._Z25fmha_noloop_reduce_kernelI6__halfLi256ELi1024ELi2EEvPvPKvPKii --------------------------
	.section	.nv.constant0._Z25fmha_noloop_reduce_kernelI6__halfLi256ELi1024ELi2EEvPvPKvPKii,"a",@progbits
	.sectionflags	@""
	.align	4
.nv.constant0._Z25fmha_noloop_reduce_kernelI6__halfLi256ELi1024ELi2EEvPvPKvPKii:
	.zero		380


//--------------------- .text._Z25fmha_noloop_reduce_kernelI6__halfLi256ELi1024ELi3EEvPvPKvPKii --------------------------
	.section	.text._Z25fmha_noloop_reduce_kernelI6__halfLi256ELi1024ELi3EEvPvPKvPKii,"ax",@progbits
	.sectioninfo	@"SHI_REGISTERS=28"
	.align	128
        .global         _Z25fmha_noloop_reduce_kernelI6__halfLi256ELi1024ELi3EEvPvPKvPKii
        .type           _Z25fmha_noloop_reduce_kernelI6__halfLi256ELi1024ELi3EEvPvPKvPKii,@function
        .size           _Z25fmha_noloop_reduce_kernelI6__halfLi256ELi1024ELi3EEvPvPKvPKii,(.L_x_20 - _Z25fmha_noloop_reduce_kernelI6__halfLi256ELi1024ELi3EEvPvPKvPKii)
        .other          _Z25fmha_noloop_reduce_kernelI6__halfLi256ELi1024ELi3EEvPvPKvPKii,@"STO_CUDA_ENTRY STV_DEFAULT"
_Z25fmha_noloop_reduce_kernelI6__halfLi256ELi1024ELi3EEvPvPKvPKii:
.text._Z25fmha_noloop_reduce_kernelI6__halfLi256ELi1024ELi3EEvPvPKvPKii:
[----:B------:R-:W-:Y:S02]  /*0000*/  IMAD.MOV.U32 R1, RZ, RZ, c[0x0][0x28] ;  /* 0x00000a00ff017624 */ /* 0x000fe400078e00ff */
[----:B------:R-:W-:Y:S01]  /*0010*/  IMAD.MOV.U32 R2, RZ, RZ, c[0x0][0x178] ;  /* 0x00005e00ff027624 */ /* 0x000fe200078e00ff */
[----:B------:R-:W-:Y:S01]  /*0020*/  ULDC.64 UR4, c[0x0][0x118] ;  /* 0x0000460000047ab9 */ /* 0x000fe20000000a00 */
[----:B------:R-:W-:-:S04]  /*0030*/  IMAD.MOV.U32 R3, RZ, RZ, 0x4 ;  /* 0x00000004ff037424 */ /* 0x000fc800078e00ff */
[----:B------:R-:W-:-:S06]  /*0040*/  IMAD.WIDE R2, R2, R3, c[0x0][0x170] ;  /* 0x00005c0002027625 */ /* 0x000fcc00078e0203 */
[----:B------:R-:W2:Y:S04]  /*0050*/  LDG.E.CONSTANT R2, [R2.64] ;  /* 0x0000000402027981 */ /* 0x000ea8000c1e9900 */
[----:B------:R-:W2:Y:S02]  /*0060*/  S2R R19, SR_CTAID.X ;  /* 0x0000000000137919 */ /* 0x000ea40000002500 */
[----:B--2---:R-:W-:-:S13]  /*0070*/  ISETP.GE.U32.AND P0, PT, R19, R2, PT ;  /* 0x000000021300720c */ /* 0x004fda0003f06070 */
[----:B------:R-:W-:Y:S05]  /*0080*/  @!P0 BRA `(.L_x_0) ;  /* 0x0000068000008947 */ /* 0x000fea0003800000 */
[----:B------:R-:W0:Y:S02]  /*0090*/  S2R R4, SR_TID.X ;  /* 0x0000000000047919 */ /* 0x000e240000002100 */
[----:B0-----:R-:W-:-:S13]  /*00a0*/  ISETP.GT.AND P0, PT, R4, 0x17f, PT ;  /* 0x0000017f0400780c */ /* 0x001fda0003f04270 */
[----:B------:R-:W-:Y:S05]  /*00b0*/  @P0 EXIT ;  /* 0x000000000000094d */ /* 0x000fea0003800000 */
[C---:B------:R-:W-:Y:S01]  /*00c0*/  IMNMX R3, R4.reuse, 0x80, !PT ;  /* 0x0000008004037817 */ /* 0x040fe20007800200 */
[----:B------:R-:W-:Y:S03]  /*00d0*/  BSSY B0, `(.L_x_1) ;  /* 0x0000015000007945 */ /* 0x000fe60003800000 */
[----:B------:R-:W-:-:S04]  /*00e0*/  IADD3 R3, -R4, 0xff, R3 ;  /* 0x000000ff04037810 */ /* 0x000fc80007ffe103 */
[C---:B------:R-:W-:Y:S02]  /*00f0*/  LEA.HI R0, R3.reuse, 0x1, RZ, 0x18 ;  /* 0x0000000103007811 */ /* 0x040fe400078fc0ff */
[----:B------:R-:W-:Y:S02]  /*0100*/  ISETP.GE.U32.AND P0, PT, R3, 0x300, PT ;  /* 0x000003000300780c */ /* 0x000fe40003f06070 */
[----:B------:R-:W-:Y:S01]  /*0110*/  LOP3.LUT P1, R2, R0, 0x3, RZ, 0xc0, !PT ;  /* 0x0000000300027812 */ /* 0x000fe2000782c0ff */
[----:B------:R-:W-:-:S12]  /*0120*/  IMAD R0, R19, 0x1800, RZ ;  /* 0x0000180013007824 */ /* 0x000fd800078e02ff */
[----:B------:R-:W-:Y:S05]  /*0130*/  @!P1 BRA `(.L_x_2) ;  /* 0x000000e000009947 */ /* 0x000fea0003800000 */
[----:B------:R-:W-:Y:S02]  /*0140*/  IMAD.SHL.U32 R3, R4, 0x10, RZ ;  /* 0x0000001004037824 */ /* 0x000fe400078e00ff */
[----:B------:R-:W-:-:S03]  /*0150*/  IMAD.MOV.U32 R5, RZ, RZ, R2 ;  /* 0x000000ffff057224 */ /* 0x000fc600078e0002 */
[----:B------:R-:W-:Y:S02]  /*0160*/  IADD3 R6, P1, P2, R3, c[0x0][0x160], R0 ;  /* 0x0000580003067a10 */ /* 0x000fe40007a3e000 */
[----:B------:R-:W-:-:S04]  /*0170*/  SHF.R.S32.HI R3, RZ, 0x1f, R3 ;  /* 0x0000001fff037819 */ /* 0x000fc80000011403 */
[----:B------:R-:W-:-:S03]  /*0180*/  IADD3.X R7, R3, c[0x0][0x164], RZ, P1, P2 ;  /* 0x0000590003077a10 */ /* 0x000fc60000fe44ff */
.L_x_3:
[----:B------:R-:W-:Y:S01]  /*0190*/  IMAD.MOV.U32 R2, RZ, RZ, R6 ;  /* 0x000000ffff027224 */ /* 0x000fe200078e0006 */
[----:B------:R-:W-:Y:S01]  /*01a0*/  IADD3 R5, R5, -0x1, RZ ;  /* 0xffffffff05057810 */ /* 0x000fe20007ffe0ff */
[--C-:B------:R-:W-:Y:S01]  /*01b0*/  IMAD.MOV.U32 R3, RZ, RZ, R7.reuse ;  /* 0x000000ffff037224 */ /* 0x100fe200078e0007 */
[----:B------:R-:W-:Y:S02]  /*01c0*/  IADD3 R6, P2, R6, 0x1000, RZ ;  /* 0x0000100006067810 */ /* 0x000fe40007f5e0ff */
[----:B------:R-:W-:Y:S02]  /*01d0*/  ISETP.NE.AND P1, PT, R5, RZ, PT ;  /* 0x000000ff0500720c */ /* 0x000fe40003f25270 */
[----:B------:R0:W-:Y:S01]  /*01e0*/  STG.E.128 [R2.64], RZ ;  /* 0x000000ff02007986 */ /* 0x0001e2000c101d04 */
[----:B------:R-:W-:Y:S01]  /*01f0*/  IADD3 R4, R4, 0x100, RZ ;  /* 0x0000010004047810 */ /* 0x000fe20007ffe0ff */
[----:B------:R-:W-:-:S09]  /*0200*/  IMAD.X R7, RZ, RZ, R7, P2 ;  /* 0x000000ffff077224 */ /* 0x000fd200010e0607 */
[----:B0-----:R-:W-:Y:S05]  /*0210*/  @P1 BRA `(.L_x_3) ;  /* 0xffffff7000001947 */ /* 0x001fea000383ffff */
.L_x_2:
[----:B------:R-:W-:Y:S05]  /*0220*/  BSYNC B0 ;  /* 0x0000000000007941 */ /* 0x000fea0003800000 */
.L_x_1:
[----:B------:R-:W-:Y:S05]  /*0230*/  @!P0 EXIT ;  /* 0x000000000000894d */ /* 0x000fea0003800000 */
[C---:B------:R-:W-:Y:S01]  /*0240*/  IADD3 R10, R4.reuse, -0x400, RZ ;  /* 0xfffffc00040a7810 */ /* 0x040fe20007ffe0ff */
[----:B------:R-:W-:Y:S01]  /*0250*/  BSSY B0, `(.L_x_4) ;  /* 0x000002a000007945 */ /* 0x000fe20003800000 */
[----:B------:R-:W-:Y:S01]  /*0260*/  PLOP3.LUT P0, PT, PT, PT, PT, 0x80, 0x0 ;  /* 0x000000000000781c */ /* 0x000fe20003f0f070 */
[----:B------:R-:W-:Y:S01]  /*0270*/  IMAD.SHL.U32 R11, R4, 0x10, RZ ;  /* 0x00000010040b7824 */ /* 0x000fe200078e00ff */
[----:B------:R-:W-:-:S04]  /*0280*/  IADD3 R2, -R10, -0x280, RZ ;  /* 0xfffffd800a027810 */ /* 0x000fc80007ffe1ff */
[----:B------:R-:W-:-:S13]  /*0290*/  ISETP.GT.AND P1, PT, R2, 0xc00, PT ;  /* 0x00000c000200780c */ /* 0x000fda0003f24270 */
[----:B------:R-:W-:Y:S05]  /*02a0*/  @!P1 BRA `(.L_x_5) ;  /* 0x0000024000009947 */ /* 0x000fea0003800000 */
[----:B------:R-:W-:Y:S02]  /*02b0*/  PLOP3.LUT P0, PT, PT, PT, PT, 0x8, 0x0 ;  /* 0x000000000000781c */ /* 0x000fe40003f0e170 */
.L_x_6:
[C---:B0-----:R-:W-:Y:S02]  /*02c0*/  IADD3 R5, R11.reuse, 0x4000, RZ ;  /* 0x000040000b057810 */ /* 0x041fe40007ffe0ff */
[----:B------:R-:W-:Y:S02]  /*02d0*/  SHF.R.S32.HI R3, RZ, 0x1f, R11 ;  /* 0x0000001fff037819 */ /* 0x000fe4000001140b */
[C-C-:B------:R-:W-:Y:S02]  /*02e0*/  IADD3 R2, P1, P2, R11.reuse, c[0x0][0x160], R0.reuse ;  /* 0x000058000b027a10 */ /* 0x140fe40007a3e000 */
[----:B------:R-:W-:Y:S02]  /*02f0*/  IADD3 R7, R11, 0x8000, RZ ;  /* 0x000080000b077810 */ /* 0x000fe40007ffe0ff */
[----:B------:R-:W-:Y:S02]  /*0300*/  SHF.R.S32.HI R8, RZ, 0x1f, R5 ;  /* 0x0000001fff087819 */ /* 0x000fe40000011405 */
[----:B------:R-:W-:-:S02]  /*0310*/  IADD3 R4, P3, P4, R5, c[0x0][0x160], R0 ;  /* 0x0000580005047a10 */ /* 0x000fc40007c7e000 */
[----:B------:R-:W-:Y:S02]  /*0320*/  IADD3 R9, R11, 0xc000, RZ ;  /* 0x0000c0000b097810 */ /* 0x000fe40007ffe0ff */
[----:B------:R-:W-:Y:S02]  /*0330*/  IADD3.X R3, R3, c[0x0][0x164], RZ, P1, P2 ;  /* 0x0000590003037a10 */ /* 0x000fe40000fe44ff */
[----:B------:R-:W-:Y:S02]  /*0340*/  SHF.R.S32.HI R13, RZ, 0x1f, R7 ;  /* 0x0000001fff0d7819 */ /* 0x000fe40000011407 */
[--C-:B------:R-:W-:Y:S01]  /*0350*/  IADD3 R6, P1, P2, R7, c[0x0][0x160], R0.reuse ;  /* 0x0000580007067a10 */ /* 0x100fe20007a3e000 */
[----:B------:R0:W-:Y:S01]  /*0360*/  STG.E.128 [R2.64], RZ ;  /* 0x000000ff02007986 */ /* 0x0001e2000c101d04 */
[----:B------:R-:W-:Y:S02]  /*0370*/  IADD3.X R5, R8, c[0x0][0x164], RZ, P3, P4 ;  /* 0x0000590008057a10 */ /* 0x000fe40001fe84ff */
[----:B------:R-:W-:Y:S01]  /*0380*/  SHF.R.S32.HI R12, RZ, 0x1f, R9 ;  /* 0x0000001fff0c7819 */ /* 0x000fe20000011409 */
[----:B------:R0:W-:Y:S01]  /*0390*/  STG.E.128 [R2.64+0x1000], RZ ;  /* 0x001000ff02007986 */ /* 0x0001e2000c101d04 */
[----:B------:R-:W-:-:S02]  /*03a0*/  IADD3 R8, P3, P4, R9, c[0x0][0x160], R0 ;  /* 0x0000580009087a10 */ /* 0x000fc40007c7e000 */
[----:B------:R-:W-:Y:S01]  /*03b0*/  IADD3.X R7, R13, c[0x0][0x164], RZ, P1, P2 ;  /* 0x000059000d077a10 */ /* 0x000fe20000fe44ff */
[----:B------:R0:W-:Y:S01]  /*03c0*/  STG.E.128 [R2.64+0x2000], RZ ;  /* 0x002000ff02007986 */ /* 0x0001e2000c101d04 */
[----:B------:R-:W-:Y:S02]  /*03d0*/  IADD3.X R9, R12, c[0x0][0x164], RZ, P3, P4 ;  /* 0x000059000c097a10 */ /* 0x000fe40001fe84ff */
[----:B------:R-:W-:Y:S01]  /*03e0*/  IADD3 R10, R10, 0x1000, RZ ;  /* 0x000010000a0a7810 */ /* 0x000fe20007ffe0ff */
[----:B------:R0:W-:Y:S01]  /*03f0*/  STG.E.128 [R2.64+0x3000], RZ ;  /* 0x003000ff02007986 */ /* 0x0001e2000c101d04 */
[----:B------:R-:W-:Y:S02]  /*0400*/  IADD3 R11, R11, 0x10000, RZ ;  /* 0x000100000b0b7810 */ /* 0x000fe40007ffe0ff */
[----:B------:R-:W-:Y:S01]  /*0410*/  ISETP.GE.AND P1, PT, R10, -0xe80, PT ;  /* 0xfffff1800a00780c */ /* 0x000fe20003f26270 */
[----:B------:R0:W-:Y:S04]  /*0420*/  STG.E.128 [R4.64], RZ ;  /* 0x000000ff04007986 */ /* 0x0001e8000c101d04 */
[----:B------:R0:W-:Y:S04]  /*0430*/  STG.E.128 [R4.64+0x1000], RZ ;  /* 0x001000ff04007986 */ /* 0x0001e8000c101d04 */
[----:B------:R0:W-:Y:S04]  /*0440*/  STG.E.128 [R4.64+0x2000], RZ ;  /* 0x002000ff04007986 */ /* 0x0001e8000c101d04 */
[----:B------:R0:W-:Y:S04]  /*0450*/  STG.E.128 [R4.64+0x3000], RZ ;  /* 0x003000ff04007986 */ /* 0x0001e8000c101d04 */
[----:B------:R0:W-:Y:S04]  /*0460*/  STG.E.128 [R6.64], RZ ;  /* 0x000000ff06007986 */ /* 0x0001e8000c101d04 */
[----:B------:R0:W-:Y:S04]  /*0470*/  STG.E.128 [R6.64+0x1000], RZ ;  /* 0x001000ff06007986 */ /* 0x0001e8000c101d04 */
[----:B------:R0:W-:Y:S04]  /*0480*/  STG.E.128 [R6.64+0x2000], RZ ;  /* 0x002000ff06007986 */ /* 0x0001e8000c101d04 */
[----:B------:R0:W-:Y:S04]  /*0490*/  STG.E.128 [R6.64+0x3000], RZ ;  /* 0x003000ff06007986 */ /* 0x0001e8000c101d04 */
[----:B------:R0:W-:Y:S04]  /*04a0*/  STG.E.128 [R8.64], RZ ;  /* 0x000000ff08007986 */ /* 0x0001e8000c101d04 */
[----:B------:R0:W-:Y:S04]  /*04b0*/  STG.E.128 [R8.64+0x1000], RZ ;  /* 0x001000ff08007986 */ /* 0x0001e8000c101d04 */
[----:B------:R0:W-:Y:S04]  /*04c0*/  STG.E.128 [R8.64+0x2000], RZ ;  /* 0x002000ff08007986 */ /* 0x0001e8000c101d04 */
[----:B------:R0:W-:Y:S01]  /*04d0*/  STG.E.128 [R8.64+0x3000], RZ ;  /* 0x003000ff08007986 */ /* 0x0001e2000c101d04 */
[----:B------:R-:W-:Y:S05]  /*04e0*/  @!P1 BRA `(.L_x_6) ;  /* 0xfffffdd000009947 */ /* 0x000fea000383ffff */
.L_x_5:
[----:B------:R-:W-:Y:S05]  /*04f0*/  BSYNC B0 ;  /* 0x0000000000007941 */ /* 0x000fea0003800000 */
.L_x_4:
[----:B0-----:R-:W-:Y:S01]  /*0500*/  IADD3 R2, -R10, -0x280, RZ ;  /* 0xfffffd800a027810 */ /* 0x001fe20007ffe1ff */
[----:B------:R-:W-:Y:S03]  /*0510*/  BSSY B0, `(.L_x_7) ;  /* 0x0000015000007945 */ /* 0x000fe60003800000 */
[----:B------:R-:W-:-:S13]  /*0520*/  ISETP.GT.AND P1, PT, R2, 0x400, PT ;  /* 0x000004000200780c */ /* 0x000fda0003f24270 */
[----:B------:R-:W-:Y:S05]  /*0530*/  @!P1 BRA `(.L_x_8) ;  /* 0x0000012000009947 */ /* 0x000fea0003800000 */
[----:B------:R-:W-:Y:S02]  /*0540*/  SHF.R.S32.HI R3, RZ, 0x1f, R11 ;  /* 0x0000001fff037819 */ /* 0x000fe4000001140b */
[C-C-:B------:R-:W-:Y:S02]  /*0550*/  IADD3 R2, P0, P1, R11.reuse, c[0x0][0x160], R0.reuse ;  /* 0x000058000b027a10 */ /* 0x140fe4000791e000 */
[----:B------:R-:W-:Y:S02]  /*0560*/  IADD3 R5, R11, 0x4000, RZ ;  /* 0x000040000b057810 */ /* 0x000fe40007ffe0ff */
[----:B------:R-:W-:Y:S02]  /*0570*/  IADD3.X R3, R3, c[0x0][0x164], RZ, P0, P1 ;  /* 0x0000590003037a10 */ /* 0x000fe400007e24ff */
[----:B------:R-:W-:Y:S02]  /*0580*/  SHF.R.S32.HI R6, RZ, 0x1f, R5 ;  /* 0x0000001fff067819 */ /* 0x000fe40000011405 */
[----:B------:R-:W-:Y:S01]  /*0590*/  IADD3 R4, P0, P1, R5, c[0x0][0x160], R0 ;  /* 0x0000580005047a10 */ /* 0x000fe2000791e000 */
[----:B------:R0:W-:Y:S01]  /*05a0*/  STG.E.128 [R2.64], RZ ;  /* 0x000000ff02007986 */ /* 0x0001e2000c101d04 */
[----:B------:R-:W-:-:S02]  /*05b0*/  IADD3 R10, R10, 0x800, RZ ;  /* 0x000008000a0a7810 */ /* 0x000fc40007ffe0ff */
[----:B------:R-:W-:Y:S01]  /*05c0*/  IADD3.X R5, R6, c[0x0][0x164], RZ, P0, P1 ;  /* 0x0000590006057a10 */ /* 0x000fe200007e24ff */
[----:B------:R0:W-:Y:S01]  /*05d0*/  STG.E.128 [R2.64+0x1000], RZ ;  /* 0x001000ff02007986 */ /* 0x0001e2000c101d04 */
[----:B------:R-:W-:Y:S02]  /*05e0*/  PLOP3.LUT P0, PT, PT, PT, PT, 0x8, 0x0 ;  /* 0x000000000000781c */ /* 0x000fe40003f0e170 */
[----:B------:R-:W-:Y:S01]  /*05f0*/  IADD3 R11, R11, 0x8000, RZ ;  /* 0x000080000b0b7810 */ /* 0x000fe20007ffe0ff */
[----:B------:R0:W-:Y:S04]  /*0600*/  STG.E.128 [R2.64+0x2000], RZ ;  /* 0x002000ff02007986 */ /* 0x0001e8000c101d04 */
[----:B------:R0:W-:Y:S04]  /*0610*/  STG.E.128 [R2.64+0x3000], RZ ;  /* 0x003000ff02007986 */ /* 0x0001e8000c101d04 */
[----:B------:R0:W-:Y:S04]  /*0620*/  STG.E.128 [R4.64], RZ ;  /* 0x000000ff04007986 */ /* 0x0001e8000c101d04 */
[----:B------:R0:W-:Y:S04]  /*0630*/  STG.E.128 [R4.64+0x1000], RZ ;  /* 0x001000ff04007986 */ /* 0x0001e8000c101d04 */
[----:B------:R0:W-:Y:S04]  /*0640*/  STG.E.128 [R4.64+0x2000], RZ ;  /* 0x002000ff04007986 */ /* 0x0001e8000c101d04 */
[----:B------:R0:W-:Y:S02]  /*0650*/  STG.E.128 [R4.64+0x3000], RZ ;  /* 0x003000ff04007986 */ /* 0x0001e4000c101d04 */
.L_x_8:
[----:B------:R-:W-:Y:S05]  /*0660*/  BSYNC B0 ;  /* 0x0000000000007941 */ /* 0x000fea0003800000 */
.L_x_7:
[----:B------:R-:W-:-:S13]  /*0670*/  ISETP.LT.OR P0, PT, R10, -0x280, P0 ;  /* 0xfffffd800a00780c */ /* 0x000fda0000701670 */
[----:B------:R-:W-:Y:S05]  /*0680*/  @!P0 EXIT ;  /* 0x000000000000894d */ /* 0x000fea0003800000 */
[----:B0-----:R-:W-:Y:S02]  /*0690*/  IADD3 R2, P0, P1, R11, c[0x0][0x160], R0 ;  /* 0x000058000b027a10 */ /* 0x001fe4000791e000 */
[----:B------:R-:W-:-:S04]  /*06a0*/  SHF.R.S32.HI R11, RZ, 0x1f, R11 ;  /* 0x0000001fff0b7819 */ /* 0x000fc8000001140b */
[----:B------:R-:W-:-:S05]  /*06b0*/  IADD3.X R3, R11, c[0x0][0x164], RZ, P0, P1 ;  /* 0x000059000b037a10 */ /* 0x000fca00007e24ff */
[----:B------:R-:W-:Y:S04]  /*06c0*/  STG.E.128 [R2.64], RZ ;  /* 0x000000ff02007986 */ /* 0x000fe8000c101d04 */
[----:B------:R-:W-:Y:S04]  /*06d0*/  STG.E.128 [R2.64+0x1000], RZ ;  /* 0x001000ff02007986 */ /* 0x000fe8000c101d04 */
[----:B------:R-:W-:Y:S04]  /*06e0*/  STG.E.128 [R2.64+0x2000], RZ ;  /* 0x002000ff02007986 */ /* 0x000fe8000c101d04 */
[----:B------:R-:W-:Y:S01]  /*06f0*/  STG.E.128 [R2.64+0x3000], RZ ;  /* 0x003000ff02007986 */ /* 0x000fe2000c101d04 */
[----:B------:R-:W-:Y:S05]  /*0700*/  EXIT ;  /* 0x000000000000794d */ /* 0x000fea0003800000 */
.L_x_0:
[----:B------:R-:W0:Y:S02]  /*0710*/  S2R R0, SR_TID.X ;  /* 0x0000000000007919 */ /* 0x000e240000002100 */
[----:B0-----:R-:W-:-:S04]  /*0720*/  IMAD R0, R19, 0x300, R0 ;  /* 0x0000030013007824 */ /* 0x001fc800078e0200 */
[----:B------:R-:W-:-:S05]  /*0730*/  IMAD.SHL.U32 R0, R0, 0x10, RZ ;  /* 0x0000001000007824 */ /* 0x000fca00078e00ff */
[----:B------:R-:W-:-:S04]  /*0740*/  IADD3 R16, P0, R0, c[0x0][0x168], RZ ;  /* 0x00005a0000107a10 */ /* 0x000fc80007f1e0ff */
[----:B------:R-:W-:-:S05]  /*0750*/  LEA.HI.X.SX32 R17, R0, c[0x0][0x16c], 0x1, P0 ;  /* 0x00005b0000117a11 */ /* 0x000fca00000f0eff */
[----:B------:R-:W2:Y:S04]  /*0760*/  LDG.E.128.CONSTANT R12, [R16.64] ;  /* 0x00000004100c7981 */ /* 0x000ea8000c1e9d00 */
[----:B------:R-:W3:Y:S04]  /*0770*/  LDG.E.128.CONSTANT R8, [R16.64+0x1000] ;  /* 0x0010000410087981 */ /* 0x000ee8000c1e9d00 */
[----:B------:R3:W4:Y:S01]  /*0780*/  LDG.E.128.CONSTANT R4, [R16.64+0x2000] ;  /* 0x0020000410047981 */ /* 0x000722000c1e9d00 */
[----:B------:R-:W-:Y:S01]  /*0790*/  IMAD R0, R19, -0x1800, R0 ;  /* 0xffffe80013007824 */ /* 0x000fe200078e0200 */
[----:B--2---:R-:W-:-:S02]  /*07a0*/  HADD2.F32 R18, -RZ, R12.H0_H0 ;  /* 0x2000000cff127230 */ /* 0x004fc40000004100 */
[----:B------:R-:W-:Y:S02]  /*07b0*/  HADD2.F32 R19, -RZ, R12.H1_H1 ;  /* 0x3000000cff137230 */ /* 0x000fe40000004100 */
[--C-:B------:R-:W-:Y:S02]  /*07c0*/  HADD2.F32 R12, -RZ, R13.reuse.H0_H0 ;  /* 0x2000000dff0c7230 */ /* 0x100fe40000004100 */
[----:B------:R-:W-:Y:S02]  /*07d0*/  HADD2.F32 R13, -RZ, R13.H1_H1 ;  /* 0x3000000dff0d7230 */ /* 0x000fe40000004100 */
[----:B------:R-:W-:Y:S02]  /*07e0*/  HADD2.F32 R2, -RZ, R15.H0_H0 ;  /* 0x2000000fff027230 */ /* 0x000fe40000004100 */
[--C-:B---3--:R-:W-:Y:S02]  /*07f0*/  HADD2.F32 R17, -RZ, R9.reuse.H0_H0 ;  /* 0x20000009ff117230 */ /* 0x108fe40000004100 */
[----:B------:R-:W-:-:S02]  /*0800*/  HADD2.F32 R20, -RZ, R9.H1_H1 ;  /* 0x30000009ff147230 */ /* 0x000fc40000004100 */
[--C-:B------:R-:W-:Y:S01]  /*0810*/  HADD2.F32 R22, -RZ, R10.reuse.H0_H0 ;  /* 0x2000000aff167230 */ /* 0x100fe20000004100 */
[----:B------:R-:W-:Y:S01]  /*0820*/  FADD.FTZ R12, R12, R17 ;  /* 0x000000110c0c7221 */ /* 0x000fe20000010000 */
[----:B------:R-:W-:Y:S01]  /*0830*/  HADD2.F32 R23, -RZ, R10.H1_H1 ;  /* 0x3000000aff177230 */ /* 0x000fe20000004100 */
[----:B------:R-:W-:Y:S01]  /*0840*/  FADD.FTZ R13, R13, R20 ;  /* 0x000000140d0d7221 */ /* 0x000fe20000010000 */
[----:B------:R-:W-:Y:S02]  /*0850*/  HADD2.F32 R3, -RZ, R14.H0_H0 ;  /* 0x2000000eff037230 */ /* 0x000fe40000004100 */
[----:B------:R-:W-:Y:S02]  /*0860*/  HADD2.F32 R15, -RZ, R15.H1_H1 ;  /* 0x3000000fff0f7230 */ /* 0x000fe40000004100 */
[--C-:B------:R-:W-:Y:S01]  /*0870*/  HADD2.F32 R21, -RZ, R8.reuse.H0_H0 ;  /* 0x20000008ff157230 */ /* 0x100fe20000004100 */
[----:B------:R-:W-:Y:S01]  /*0880*/  FADD.FTZ R3, R3, R22 ;  /* 0x0000001603037221 */ /* 0x000fe20000010000 */
[----:B------:R-:W-:-:S02]  /*0890*/  HADD2.F32 R16, -RZ, R8.H1_H1 ;  /* 0x30000008ff107230 */ /* 0x000fc40000004100 */
[--C-:B------:R-:W-:Y:S01]  /*08a0*/  HADD2.F32 R10, -RZ, R11.reuse.H1_H1 ;  /* 0x3000000bff0a7230 */ /* 0x100fe20000004100 */
[----:B------:R-:W-:Y:S01]  /*08b0*/  FADD.FTZ R8, R18, R21 ;  /* 0x0000001512087221 */ /* 0x000fe20000010000 */
[----:B------:R-:W-:Y:S01]  /*08c0*/  HADD2.F32 R14, -RZ, R14.H1_H1 ;  /* 0x3000000eff0e7230 */ /* 0x000fe20000004100 */
[----:B------:R-:W-:Y:S01]  /*08d0*/  FADD.FTZ R9, R19, R16 ;  /* 0x0000001013097221 */ /* 0x000fe20000010000 */
[----:B------:R-:W-:Y:S01]  /*08e0*/  HADD2.F32 R25, -RZ, R11.H0_H0 ;  /* 0x2000000bff197230 */ /* 0x000fe20000004100 */
[----:B------:R-:W-:Y:S01]  /*08f0*/  FADD.FTZ R10, R15, R10 ;  /* 0x0000000a0f0a7221 */ /* 0x000fe20000010000 */
[--C-:B----4-:R-:W-:Y:S01]  /*0900*/  HADD2.F32 R20, -RZ, R6.reuse.H0_H0 ;  /* 0x20000006ff147230 */ /* 0x110fe20000004100 */
[----:B------:R-:W-:Y:S01]  /*0910*/  FADD.FTZ R14, R14, R23 ;  /* 0x000000170e0e7221 */ /* 0x000fe20000010000 */
[----:B------:R-:W-:Y:S01]  /*0920*/  HADD2.F32 R17, -RZ, R6.H1_H1 ;  /* 0x30000006ff117230 */ /* 0x000fe20000004100 */
[----:B------:R-:W-:Y:S01]  /*0930*/  FADD.FTZ R2, R2, R25 ;  /* 0x0000001902027221 */ /* 0x000fe20000010000 */
[--C-:B------:R-:W-:Y:S01]  /*0940*/  HADD2.F32 R11, -RZ, R4.reuse.H0_H0 ;  /* 0x20000004ff0b7230 */ /* 0x100fe20000004100 */
        /* <DEDUP_REMOVED lines=11> */
[----:B------:R-:W-:Y:S01]  /*0a00*/  F2FP.PACK_AB R6, R6, R3 ;  /* 0x000000030606723e */ /* 0x000fe200000000ff */
[----:B------:R-:W-:Y:S01]  /*0a10*/  FADD.FTZ R7, R2, R19 ;  /* 0x0000001302077221 */ /* 0x000fe20000010000 */
[----:B------:R-:W-:Y:S01]  /*0a20*/  IADD3 R2, P0, R0, c[0x0][0x160], RZ ;  /* 0x0000580000027a10 */ /* 0x000fe20007f1e0ff */
[----:B------:R-:W-:Y:S01]  /*0a30*/  FADD.FTZ R10, R10, R21 ;  /* 0x000000150a0a7221 */ /* 0x000fe20000010000 */
[----:B------:R-:W-:-:S02]  /*0a40*/  F2FP.PACK_AB R4, R9, R4 ;  /* 0x000000040904723e */ /* 0x000fc400000000ff */
[----:B------:R-:W-:Y:S02]  /*0a50*/  F2FP.PACK_AB R5, R18, R5 ;  /* 0x000000051205723e */ /* 0x000fe400000000ff */
[----:B------:R-:W-:Y:S02]  /*0a60*/  LEA.HI.X.SX32 R3, R0, c[0x0][0x164], 0x1, P0 ;  /* 0x0000590000037a11 */ /* 0x000fe400000f0eff */
[----:B------:R-:W-:-:S05]  /*0a70*/  F2FP.PACK_AB R7, R10, R7 ;  /* 0x000000070a07723e */ /* 0x000fca00000000ff */
[----:B------:R-:W-:Y:S01]  /*0a80*/  STG.E.128 [R2.64+0x800], R4 ;  /* 0x0008000402007986 */ /* 0x000fe2000c101d04 */
[----:B------:R-:W-:Y:S05]  /*0a90*/  EXIT ;  /* 0x000000000000794d */ /* 0x000fea0003800000 */
.L_x_9:
[----:B------:R-:W-:-:S00]  /*0aa0*/  BRA `(.L_x_9) ;  /* 0xfffffff000007947 */ /* 0x000fc0000383ffff */
[----:B------:R-:W-:-:S00]  /*0ab0*/  NOP ;  /* 0x0000000000007918 */ /* 0x000fc00000000000 */
        /* <DEDUP_REMOVED lines=12> */
.L_x_20:


//--------------------- .text._Z25fmha_noloop_reduce_kernelI6__halfLi256ELi1024ELi2EEvPvPKvPKii --------------------------
	.section	.text._Z25fmha_noloop_reduce_kernelI6__halfLi256ELi1024ELi2EEvPvPKvPKii,"ax",@progbits
	.sectioninfo	@"SHI_REGISTERS=22"
	.align	128
        .global         _Z25fmha_noloop_reduce_kernelI6__halfLi256ELi1024ELi2EEvPvPKvPKii
        .type           _Z25fmha_noloop_reduce_kernelI6__halfLi256ELi1024ELi2EEvPvPKvPKii,@function
        .size           _Z25fmha_noloop_reduce_kernelI6__halfLi256ELi1024ELi2EEvPvPKvPKii,(.L_x_21 - _Z25fmha_noloop_reduce_kernelI6__halfLi256ELi1024ELi2EEvPvPKvPKii)
        .other          _Z25fmha_noloop_reduce_kernelI6__halfLi256ELi1024ELi2EEvPvPKvPKii,@"STO_CUDA_ENTRY STV_DEFAULT"
_Z25fmha_noloop_reduce_kernelI6__halfLi256ELi1024ELi2EEvPvPKvPKii:
.text._Z25fmha_noloop_reduce_kernelI6__halfLi256ELi1024ELi2EEvPvPKvPKii:
        /* <DEDUP_REMOVED lines=25> */
.L_x_13:
        /* <DEDUP_REMOVED lines=9> */
.L_x_12:
[----:B------:R-:W-:Y:S05]  /*0220*/  BSYNC B0 ;  /* 0x0000000000007941 */ /* 0x000fea0003800000 */
.L_x_11:
        /* <DEDUP_REMOVED lines=9> */
.L_x_16:
        /* <DEDUP_REMOVED lines=35> */
.L_x_15:
[----:B------:R-:W-:Y:S05]  /*04f0*/  BSYNC B0 ;  /* 0x0000000000007941 */ /* 0x000fea0003800000 */
.L_x_14:
        /* <DEDUP_REMOVED lines=22> */
.L_x_18:
[----:B------:R-:W-:Y:S05]  /*0660*/  BSYNC B0 ;  /* 0x0000000000007941 */ /* 0x000fea0003800000 */
.L_x_17:
        /* <DEDUP_REMOVED lines=10> */
.L_x_10:
[----:B------:R-:W0:Y:S02]  /*0710*/  S2R R0, SR_TID.X ;  /* 0x0000000000007919 */ /* 0x000e240000002100 */
[----:B0-----:R-:W-:-:S04]  /*0720*/  IMAD R0, R13, 0x200, R0 ;  /* 0x000002000d007824 */ /* 0x001fc800078e0200 */
[----:B------:R-:W-:-:S05]  /*0730*/  IMAD.SHL.U32 R0, R0, 0x10, RZ ;  /* 0x0000001000007824 */ /* 0x000fca00078e00ff */
[----:B------:R-:W-:-:S04]  /*0740*/  IADD3 R2, P0, R0, c[0x0][0x168], RZ ;  /* 0x00005a0000027a10 */ /* 0x000fc80007f1e0ff */
[----:B------:R-:W-:-:S05]  /*0750*/  LEA.HI.X.SX32 R3, R0, c[0x0][0x16c], 0x1, P0 ;  /* 0x00005b0000037a11 */ /* 0x000fca00000f0eff */
[----:B------:R-:W2:Y:S04]  /*0760*/  LDG.E.128.CONSTANT R8, [R2.64+0x1000] ;  /* 0x0010000402087981 */ /* 0x000ea8000c1e9d00 */
[----:B------:R0:W3:Y:S01]  /*0770*/  LDG.E.128.CONSTANT R4, [R2.64] ;  /* 0x0000000402047981 */ /* 0x0000e2000c1e9d00 */
[----:B------:R-:W-:Y:S01]  /*0780*/  IMAD R0, R13, -0x800, R0 ;  /* 0xfffff8000d007824 */ /* 0x000fe200078e0200 */
[--C-:B--2---:R-:W-:Y:S02]  /*0790*/  HADD2.F32 R17, -RZ, R8.reuse.H0_H0 ;  /* 0x20000008ff117230 */ /* 0x104fe40000004100 */
[----:B0-----:R-:W-:Y:S02]  /*07a0*/  HADD2.F32 R3, -RZ, R8.H1_H1 ;  /* 0x30000008ff037230 */ /* 0x001fe40000004100 */
[----:B---3--:R-:W-:-:S02]  /*07b0*/  HADD2.F32 R12, -RZ, R4.H0_H0 ;  /* 0x20000004ff0c7230 */ /* 0x008fc40000004100 */
[--C-:B------:R-:W-:Y:S02]  /*07c0*/  HADD2.F32 R2, -RZ, R9.reuse.H0_H0 ;  /* 0x20000009ff027230 */ /* 0x100fe40000004100 */
[----:B------:R-:W-:Y:S02]  /*07d0*/  HADD2.F32 R8, -RZ, R9.H1_H1 ;  /* 0x30000009ff087230 */ /* 0x000fe40000004100 */
[----:B------:R-:W-:Y:S02]  /*07e0*/  HADD2.F32 R4, -RZ, R4.H1_H1 ;  /* 0x30000004ff047230 */ /* 0x000fe40000004100 */
[----:B------:R-:W-:Y:S02]  /*07f0*/  HADD2.F32 R13, -RZ, R5.H0_H0 ;  /* 0x20000005ff0d7230 */ /* 0x000fe40000004100 */
[----:B------:R-:W-:Y:S02]  /*0800*/  HADD2.F32 R14, -RZ, R6.H0_H0 ;  /* 0x20000006ff0e7230 */ /* 0x000fe40000004100 */
[----:B------:R-:W-:-:S02]  /*0810*/  HADD2.F32 R15, -RZ, R7.H0_H0 ;  /* 0x20000007ff0f7230 */ /* 0x000fc40000004100 */
[--C-:B------:R-:W-:Y:S02]  /*0820*/  HADD2.F32 R9, -RZ, R10.reuse.H0_H0 ;  /* 0x2000000aff097230 */ /* 0x100fe40000004100 */
[----:B------:R-:W-:Y:S02]  /*0830*/  HADD2.F32 R19, -RZ, R10.H1_H1 ;  /* 0x3000000aff137230 */ /* 0x000fe40000004100 */
[----:B------:R-:W-:Y:S02]  /*0840*/  HADD2.F32 R5, -RZ, R5.H1_H1 ;  /* 0x30000005ff057230 */ /* 0x000fe40000004100 */
[----:B------:R-:W-:Y:S02]  /*0850*/  HADD2.F32 R6, -RZ, R6.H1_H1 ;  /* 0x30000006ff067230 */ /* 0x000fe40000004100 */
[----:B------:R-:W-:Y:S02]  /*0860*/  HADD2.F32 R7, -RZ, R7.H1_H1 ;  /* 0x30000007ff077230 */ /* 0x000fe40000004100 */
[----:B------:R-:W-:-:S02]  /*0870*/  HADD2.F32 R10, -RZ, R11.H0_H0 ;  /* 0x2000000bff0a7230 */ /* 0x000fc40000004100 */
[----:B------:R-:W-:Y:S01]  /*0880*/  HADD2.F32 R16, -RZ, R11.H1_H1 ;  /* 0x3000000bff107230 */ /* 0x000fe20000004100 */
[----:B------:R-:W-:Y:S02]  /*0890*/  FADD.FTZ R12, R12, R17 ;  /* 0x000000110c0c7221 */ /* 0x000fe40000010000 */
[----:B------:R-:W-:Y:S02]  /*08a0*/  FADD.FTZ R3, R4, R3 ;  /* 0x0000000304037221 */ /* 0x000fe40000010000 */
[----:B------:R-:W-:Y:S01]  /*08b0*/  FADD.FTZ R13, R13, R2 ;  /* 0x000000020d0d7221 */ /* 0x000fe20000010000 */
[----:B------:R-:W-:Y:S01]  /*08c0*/  IADD3 R2, P0, R0, c[0x0][0x160], RZ ;  /* 0x0000580000027a10 */ /* 0x000fe20007f1e0ff */
[----:B------:R-:W-:Y:S02]  /*08d0*/  FADD.FTZ R8, R5, R8 ;  /* 0x0000000805087221 */ /* 0x000fe40000010000 */
[----:B------:R-:W-:Y:S02]  /*08e0*/  FADD.FTZ R9, R14, R9 ;  /* 0x000000090e097221 */ /* 0x000fe40000010000 */
[----:B------:R-:W-:-:S02]  /*08f0*/  FADD.FTZ R6, R6, R19 ;  /* 0x0000001306067221 */ /* 0x000fc40000010000 */
[----:B------:R-:W-:Y:S02]  /*0900*/  FADD.FTZ R10, R15, R10 ;  /* 0x0000000a0f0a7221 */ /* 0x000fe40000010000 */
[----:B------:R-:W-:Y:S01]  /*0910*/  FADD.FTZ R7, R7, R16 ;  /* 0x0000001007077221 */ /* 0x000fe20000010000 */
[----:B------:R-:W-:Y:S02]  /*0920*/  F2FP.PACK_AB R4, R3, R12 ;  /* 0x0000000c0304723e */ /* 0x000fe400000000ff */
[----:B------:R-:W-:Y:S02]  /*0930*/  F2FP.PACK_AB R5, R8, R13 ;  /* 0x0000000d0805723e */ /* 0x000fe400000000ff */
[----:B------:R-:W-:Y:S02]  /*0940*/  F2FP.PACK_AB R6, R6, R9 ;  /* 0x000000090606723e */ /* 0x000fe400000000ff */
[----:B------:R-:W-:Y:S02]  /*0950*/  LEA.HI.X.SX32 R3, R0, c[0x0][0x164], 0x1, P0 ;  /* 0x0000590000037a11 */ /* 0x000fe400000f0eff */
[----:B------:R-:W-:-:S05]  /*0960*/  F2FP.PACK_AB R7, R7, R10 ;  /* 0x0000000a0707723e */ /* 0x000fca00000000ff */
[----:B------:R-:W-:Y:S01]  /*0970*/  STG.E.128 [R2.64+0x800], R4 ;  /* 0x0008000402007986 */ /* 0x000fe2000c101d04 */
[----:B------:R-:W-:Y:S05]  /*0980*/  EXIT ;  /* 0x000000000000794d */ /* 0x000fea0003800000 */
.L_x_19:
        /* <DEDUP_REMOVED lines=15> */
.L_x_21:


//--------------------- .nv.global                --------------------------
	.section	.nv.global,"aw",@nobits
.nv.global:
	.type		_ZN52_INTERNAL_1f108f9b_21_fmha_noloop_reduce_cu_75eb3ff64cuda3std3__48in_placeE,@object
	.size		_ZN52_INTERNAL_1f108f9b_21_fmha_noloop_reduce_cu_75eb3ff64cuda3std3__48in_placeE,(_ZN52_INTERNAL_1f108f9b_21_fmha_noloop_reduce_cu_75eb3ff64cuda3std6ranges3__45__cpo8distanceE - _ZN52_INTERNAL_1f108f9b_21_fmha_noloop_reduce_cu_75eb3ff64cuda3std3__48in_placeE)
_ZN52_INTERNAL_1f108f9b_21_fmha_noloop_reduce_cu_75eb3ff64cuda3std3__48in_placeE:
	.zero		1
	.type		_ZN52_INTERNAL_1f108f9b_21_fmha_noloop_reduce_cu_75eb3ff64cuda3std6ranges3__45__cpo8distanceE,@object
	.size		_ZN52_INTERNAL_1f108f9b_21_fmha_noloop_reduce_cu_75eb3ff64cuda3std6ranges3__45__cpo8distanceE,(_ZN52_INTERNAL_1f108f9b_21_fmha_noloop_reduce_cu_75eb3ff64cuda3std3__45__cpo6cbeginE - _ZN52_INTERNAL_1f108f9b_21_fmha_noloop_reduce_cu_75eb3ff64cuda3std6ranges3__45__cpo8distanceE)
_ZN52_INTERNAL_1f108f9b_21_fmha_noloop_reduce_cu_75eb3ff64cuda3std6ranges3__45__cpo8distanceE:
	.zero		1
	.type		_ZN52_INTERNAL_1f108f9b_21_fmha_noloop_reduce_cu_75eb3ff64cuda3std3__45__cpo6cbeginE,@object
	.size		_ZN52_INTERNAL_1f108f9b_21_fmha_noloop_reduce_cu_75eb3ff64cuda3std3__45__cpo6cbeginE,(_ZN52_INTERNAL_1f108f9b_21_fmha_noloop_reduce_cu_75eb3ff64cuda3std6ranges3__45__cpo7advanceE - _ZN52_INTERNAL_1f108f9b_21_fmha_noloop_reduce_cu_75eb3ff64cuda3std3__45__cpo6cbeginE)
_ZN52_INTERNAL_1f108f9b_21_fmha_noloop_reduce_cu_75eb3ff64cuda3std3__45__cpo6cbeginE:
	.zero		1
	.type		_ZN52_INTERNAL_1f108f9b_21_fmha_noloop_reduce_cu_75eb3ff64cuda3std6ranges3__45__cpo7advanceE,@object
	.size		_ZN52_INTERNAL_1f108f9b_21_fmha_noloop_reduce_cu_75eb3ff64cuda3std6ranges3__45__cpo7advanceE,(_ZN52_INTERNAL_1f108f9b_21_fmha_noloop_reduce_cu_75eb3ff64cuda3std3__45__cpo7crbeginE - _ZN52_INTERNAL_1f108f9b_21_fmha_noloop_reduce_cu_75eb3ff64cuda3std6ranges3__45__cpo7advanceE)
_ZN52_INTERNAL_1f108f9b_21_fmha_noloop_reduce_cu_75eb3ff64cuda3std6ranges3__45__cpo7advanceE:
	.zero		1
	.type		_ZN52_INTERNAL_1f108f9b_21_fmha_noloop_reduce_cu_75eb3ff64cuda3std3__45__cpo7crbeginE,@object
	.size		_ZN52_INTERNAL_1f108f9b_21_fmha_noloop_reduce_cu_75eb3ff64cuda3std3__45__cpo7crbeginE,(_ZN52_INTERNAL_1f108f9b_21_fmha_noloop_reduce_cu_75eb3ff64cuda3std6ranges3__45__cpo4dataE - _ZN52_INTERNAL_1f108f9b_21_fmha_noloop_reduce_cu_75eb3ff64cuda3std3__45__cpo7crbeginE)
_ZN52_INTERNAL_1f108f9b_21_fmha_noloop_reduce_cu_75eb3ff64cuda3std3__45__cpo7crbeginE:
	.zero		1
	.type		_ZN52_INTERNAL_1f108f9b_21_fmha_noloop_reduce_cu_75eb3ff64cuda3std6ranges3__45__cpo4dataE,@object
	.size		_ZN52_INTERNAL_1f108f9b_21_fmha_noloop_reduce_cu_75eb3ff64cuda3std6ranges3__45__cpo4dataE,(_ZN52_INTERNAL_1f108f9b_21_fmha_noloop_reduce_cu_75eb3ff64cuda3std6ranges3__45__cpo5beginE - _ZN52_INTERNAL_1f108f9b_21_fmha_noloop_reduce_cu_75eb3ff64cuda3std6ranges3__45__cpo4dataE)
_ZN52_INTERNAL_1f108f9b_21_fmha_noloop_reduce_cu_75eb3ff64cuda3std6ranges3__45__cpo4dataE:
	.zero		1
	.type		_ZN52_INTERNAL_1f108f9b_21_fmha_noloop_reduce_cu_75eb3ff64cuda3std6ranges3__45__cpo5beginE,@object
	.size		_ZN52_INTERNAL_1f108f9b_21_fmha_noloop_reduce_cu_75eb3ff64cuda3std6ranges3__45__cpo5beginE,(_ZN52_INTERNAL_1f108f9b_21_fmha_noloop_reduce_cu_75eb3ff64cuda3std3__454_GLOBAL__N__1f108f9b_21_fmha_noloop_reduce_cu_75eb3ff66ignoreE - _ZN52_INTERNAL_1f108f9b_21_fmha_noloop_reduce_cu_75eb3ff64cuda3std6ranges3__45__cpo5beginE)
_ZN52_INTERNAL_1f108f9b_21_fmha_noloop_reduce_cu_75eb3ff64cuda3std6ranges3__45__cpo5beginE:
	.zero		1
	.type		_ZN52_INTERNAL_1f108f9b_21_fmha_noloop_reduce_cu_75eb3ff64cuda3std3__454_GLOBAL__N__1f108f9b_21_fmha_noloop_reduce_cu_75eb3ff66ignoreE,@object
	.size		_ZN52_INTERNAL_1f108f9b_21_fmha_noloop_reduce_cu_75eb3ff64cuda3std3__454_GLOBAL__N__1f108f9b_21_fmha_noloop_reduce_cu_75eb3ff66ignoreE,(_ZN52_INTERNAL_1f108f9b_21_fmha_noloop_reduce_cu_75eb3ff64cuda3std6ranges3__45__cpo4sizeE - _ZN52_INTERNAL_1f108f9b_21_fmha_noloop_reduce_cu_75eb3ff64cuda3std3__454_GLOBAL__N__1f108f9b_21_fmha_noloop_reduce_cu_75eb3ff66ignoreE)
_ZN52_INTERNAL_1f108f9b_21_fmha_noloop_reduce_cu_75eb3ff64cuda3std3__454_GLOBAL__N__1f108f9b_21_fmha_noloop_reduce_cu_75eb3ff66ignoreE:
	.zero		1
	.type		_ZN52_INTERNAL_1f108f9b_21_fmha_noloop_reduce_cu_75eb3ff64cuda3std6ranges3__45__cpo4sizeE,@object
	.size		_ZN52_INTERNAL_1f108f9b_21_fmha_noloop_reduce_cu_75eb3ff64cuda3std6ranges3__45__cpo4sizeE,(_ZN52_INTERNAL_1f108f9b_21_fmha_noloop_reduce_cu_75eb3ff64cuda3std3__45__cpo5beginE - _ZN52_INTERNAL_1f108f9b_21_fmha_noloop_reduce_cu_75eb3ff64cuda3std6ranges3__45__cpo4sizeE)
_ZN52_INTERNAL_1f108f9b_21_fmha_noloop_reduce_cu_75eb3ff64cuda3std6ranges3__45__cpo4sizeE:
	.zero		1
	.type		_ZN52_INTERNAL_1f108f9b_21_fmha_noloop_reduce_cu_75eb3ff64cuda3std3__45__cpo5beginE,@object
	.size		_ZN52_INTERNAL_1f108f9b_21_fmha_noloop_reduce_cu_75eb3ff64cuda3std3__45__cpo5beginE,(_ZN52_INTERNAL_1f108f9b_21_fmha_noloop_reduce_cu_75eb3ff64cuda3std6ranges3__45__cpo6cbeginE - _ZN52_INTERNAL_1f108f9b_21_fmha_noloop_reduce_cu_75eb3ff64cuda3std3__45__cpo5beginE)
_ZN52_INTERNAL_1f108f9b_21_fmha_noloop_reduce_cu_75eb3ff64cuda3std3__45__cpo5beginE:
	.zero		1
	.type		_ZN52_INTERNAL_1f108f9b_21_fmha_noloop_reduce_cu_75eb3ff64cuda3std6ranges3__45__cpo6cbeginE,@object
	.size		_ZN52_INTERNAL_1f108f9b_21_fmha_noloop_reduce_cu_75eb3ff64cuda3std6ranges3__45__cpo6cbeginE,(_ZN52_INTERNAL_1f108f9b_21_fmha_noloop_reduce_cu_75eb3ff64cuda3std3__45__cpo6rbeginE - _ZN52_INTERNAL_1f108f9b_21_fmha_noloop_reduce_cu_75eb3ff64cuda3std6ranges3__45__cpo6cbeginE)
_ZN52_INTERNAL_1f108f9b_21_fmha_noloop_reduce_cu_75eb3ff64cuda3std6ranges3__45__cpo6cbeginE:
	.zero		1
	.type		_ZN52_INTERNAL_1f108f9b_21_fmha_noloop_reduce_cu_75eb3ff64cuda3std3__45__cpo6rbeginE,@object
	.size		_ZN52_INTERNAL_1f108f9b_21_fmha_noloop_reduce_cu_75eb3ff64cuda3std3__45__cpo6rbeginE,(_ZN52_INTERNAL_1f108f9b_21_fmha_noloop_reduce_cu_75eb3ff64cuda3std6ranges3__45__cpo4nextE - _ZN52_INTERNAL_1f108f9b_21_fmha_noloop_reduce_cu_75eb3ff64cuda3std3__45__cpo6rbeginE)
_ZN52_INTERNAL_1f108f9b_21_fmha_noloop_reduce_cu_75eb3ff64cuda3std3__45__cpo6rbeginE:
	.zero		1
	.type		_ZN52_INTERNAL_1f108f9b_21_fmha_noloop_reduce_cu_75eb3ff64cuda3std6ranges3__45__cpo4nextE,@object
	.size		_ZN52_INTERNAL_1f108f9b_21_fmha_noloop_reduce_cu_75eb3ff64cuda3std6ranges3__45__cpo4nextE,(_ZN52_INTERNAL_1f108f9b_21_fmha_noloop_reduce_cu_75eb3ff64cuda3std6ranges3__45__cpo4swapE - _ZN52_INTERNAL_1f108f9b_21_fmha_noloop_reduce_cu_75eb3ff64cuda3std6ranges3__45__cpo4nextE)
_ZN52_INTERNAL_1f108f9b_21_fmha_noloop_reduce_cu_75eb3ff64cuda3std6ranges3__45__cpo4nextE:
	.zero		1
	.type		_ZN52_INTERNAL_1f108f9b_21_fmha_noloop_reduce_cu_75eb3ff64cuda3std6ranges3__45__cpo4swapE,@object
	.size		_ZN52_INTERNAL_1f108f9b_21_fmha_noloop_reduce_cu_75eb3ff64cuda3std6ranges3__45__cpo4swapE,(_ZN52_INTERNAL_1f108f9b_21_fmha_noloop_reduce_cu_75eb3ff64cuda3std3__420unreachable_sentinelE - _ZN52_INTERNAL_1f108f9b_21_fmha_noloop_reduce_cu_75eb3ff64cuda3std6ranges3__45__cpo4swapE)
_ZN52_INTERNAL_1f108f9b_21_fmha_noloop_reduce_cu_75eb3ff64cuda3std6ranges3__45__cpo4swapE:
	.zero		1
	.type		_ZN52_INTERNAL_1f108f9b_21_fmha_noloop_reduce_cu_75eb3ff64cuda3std3__420unreachable_sentinelE,@object
	.size		_ZN52_INTERNAL_1f108f9b_21_fmha_noloop_reduce_cu_75eb3ff64cuda3std3__420unreachable_sentinelE,(_ZN52_INTERNAL_1f108f9b_21_fmha_noloop_reduce_cu_75eb3ff66thrust23THRUST_300001_SM_800_NS6system6detail10sequential3seqE - _ZN52_INTERNAL_1f108f9b_21_fmha_noloop_reduce_cu_75eb3ff64cuda3std3__420unreachable_sentinelE)
_ZN52_INTERNAL_1f108f9b_21_fmha_noloop_reduce_cu_75eb3ff64cuda3std3__420unreachable_sentinelE:
	.zero		1
	.type		_ZN52_INTERNAL_1f108f9b_21_fmha_noloop_reduce_cu_75eb3ff66thrust23THRUST_300001_SM_800_NS6system6detail10sequential3seqE,@object
	.size		_ZN52_INTERNAL_1f108f9b_21_fmha_noloop_reduce_cu_75eb3ff66thrust23THRUST_300001_SM_800_NS6system6detail10sequential3seqE,(_ZN52_INTERNAL_1f108f9b_21_fmha_noloop_reduce_cu_75eb3ff64cuda3std3__45__cpo4cendE - _ZN52_INTERNAL_1f108f9b_21_fmha_noloop_reduce_cu_75eb3ff66thrust23THRUST_300001_SM_800_NS6system6detail10sequential3seqE)
_ZN52_INTERNAL_1f108f9b_21_fmha_noloop_reduce_cu_75eb3ff66thrust23THRUST_300001_SM_800_NS6system6detail10sequential3seqE:
	.zero		1
	.type		_ZN52_INTERNAL_1f108f9b_21_fmha_noloop_reduce_cu_75eb3ff64cuda3std3__45__cpo4cendE,@object
	.size		_ZN52_INTERNAL_1f108f9b_21_fmha_noloop_reduce_cu_75eb3ff64cuda3std3__45__cpo4cendE,(_ZN52_INTERNAL_1f108f9b_21_fmha_noloop_reduce_cu_75eb3ff64cuda3std6ranges3__45__cpo9iter_swapE - _ZN52_INTERNAL_1f108f9b_21_fmha_noloop_reduce_cu_75eb3ff64cuda3std3__45__cpo4cendE)
_ZN52_INTERNAL_1f108f9b_21_fmha_noloop_reduce_cu_75eb3ff64cuda3std3__45__cpo4cendE:
	.zero		1
	.type		_ZN52_INTERNAL_1f108f9b_21_fmha_noloop_reduce_cu_75eb3ff64cuda3std6ranges3__45__cpo9iter_swapE,@object
	.size		_ZN52_INTERNAL_1f108f9b_21_fmha_noloop_reduce_cu_75eb3ff64cuda3std6ranges3__45__cpo9iter_swapE,(_ZN52_INTERNAL_1f108f9b_21_fmha_noloop_reduce_cu_75eb3ff64cuda3std3__45__cpo5crendE - _ZN52_INTERNAL_1f108f9b_21_fmha_noloop_reduce_cu_75eb3ff64cuda3std6ranges3__45__cpo9iter_swapE)
_ZN52_INTERNAL_1f108f9b_21_fmha_noloop_reduce_cu_75eb3ff64cuda3std6ranges3__45__cpo9iter_swapE:
	.zero		1
	.type		_ZN52_INTERNAL_1f108f9b_21_fmha_noloop_reduce_cu_75eb3ff64cuda3std3__45__cpo5crendE,@object
	.size		_ZN52_INTERNAL_1f108f9b_21_fmha_noloop_reduce_cu_75eb3ff64cuda3std3__45__cpo5crendE,(_ZN52_INTERNAL_1f108f9b_21_fmha_noloop_reduce_cu_75eb3ff64cuda3std6ranges3__45__cpo5cdataE - _ZN52_INTERNAL_1f108f9b_21_fmha_noloop_reduce_cu_75eb3ff64cuda3std3__45__cpo5crendE)
_ZN52_INTERNAL_1f108f9b_21_fmha_noloop_reduce_cu_75eb3ff64cuda3std3__45__cpo5crendE:
	.zero		1
	.type		_ZN52_INTERNAL_1f108f9b_21_fmha_noloop_reduce_cu_75eb3ff64cuda3std6ranges3__45__cpo5cdataE,@object
	.size		_ZN52_INTERNAL_1f108f9b_21_fmha_noloop_reduce_cu_75eb3ff64cuda3std6ranges3__45__cpo5cdataE,(_ZN52_INTERNAL_1f108f9b_21_fmha_noloop_reduce_cu_75eb3ff64cuda3std6ranges3__45__cpo3endE - _ZN52_INTERNAL_1f108f9b_21_fmha_noloop_reduce_cu_75eb3ff64cuda3std6ranges3__45__cpo5cdataE)
_ZN52_INTERNAL_1f108f9b_21_fmha_noloop_reduce_cu_75eb3ff64cuda3std6ranges3__45__cpo5cdataE:
	.zero		1
	.type		_ZN52_INTERNAL_1f108f9b_21_fmha_noloop_reduce_cu_75eb3ff64cuda3std6ranges3__45__cpo3endE,@object
	.size		_ZN52_INTERNAL_1f108f9b_21_fmha_noloop_reduce_cu_75eb3ff64cuda3std6ranges3__45__cpo3endE,(_ZN52_INTERNAL_1f108f9b_21_fmha_noloop_reduce_cu_75eb3ff64cuda3std3__419piecewise_constructE - _ZN52_INTERNAL_1f108f9b_21_fmha_noloop_reduce_cu_75eb3ff64cuda3std6ranges3__45__cpo3endE)
_ZN52_INTERNAL_1f108f9b_21_fmha_noloop_reduce_cu_75eb3ff64cuda3std6ranges3__45__cpo3endE:
	.zero		1
	.type		_ZN52_INTERNAL_1f108f9b_21_fmha_noloop_reduce_cu_75eb3ff64cuda3std3__419piecewise_constructE,@object
	.size		_ZN52_INTERNAL_1f108f9b_21_fmha_noloop_reduce_cu_75eb3ff64cuda3std3__419piecewise_constructE,(_ZN52_INTERNAL_1f108f9b_21_fmha_noloop_reduce_cu_75eb3ff64cuda3std6ranges3__45__cpo5ssizeE - _ZN52_INTERNAL_1f108f9b_21_fmha_noloop_reduce_cu_75eb3ff64cuda3std3__419piecewise_constructE)
_ZN52_INTERNAL_1f108f9b_21_fmha_noloop_reduce_cu_75eb3ff64cuda3std3__419piecewise_constructE:
	.zero		1
	.type		_ZN52_INTERNAL_1f108f9b_21_fmha_noloop_reduce_cu_75eb3ff64cuda3std6ranges3__45__cpo5ssizeE,@object
	.size		_ZN52_INTERNAL_1f108f9b_21_fmha_noloop_reduce_cu_75eb3ff64cuda3std6ranges3__45__cpo5ssizeE,(_ZN52_INTERNAL_1f108f9b_21_fmha_noloop_reduce_cu_75eb3ff64cuda3std3__45__cpo3endE - _ZN52_INTERNAL_1f108f9b_21_fmha_noloop_reduce_cu_75eb3ff64cuda3std6ranges3__45__cpo5ssizeE)
_ZN52_INTERNAL_1f108f9b_21_fmha_noloop_reduce_cu_75eb3ff64cuda3std6ranges3__45__cpo5ssizeE:
	.zero		1
	.type		_ZN52_INTERNAL_1f108f9b_21_fmha_noloop_reduce_cu_75eb3ff64cuda3std3__45__cpo3endE,@object
	.size		_ZN52_INTERNAL_1f108f9b_21_fmha_noloop_reduce_cu_75eb3ff64cuda3std3__45__cpo3endE,(_ZN52_INTERNAL_1f108f9b_21_fmha_noloop_reduce_cu_75eb3ff64cuda3std6ranges3__45__cpo4cendE - _ZN52_INTERNAL_1f108f9b_21_fmha_noloop_reduce_cu_75eb3ff64cuda3std3__45__cpo3endE)
_ZN52_INTERNAL_1f108f9b_21_fmha_noloop_reduce_cu_75eb3ff64cuda3std3__45__cpo3endE:
	.zero		1
	.type		_ZN52_INTERNAL_1f108f9b_21_fmha_noloop_reduce_cu_75eb3ff64cuda3std6ranges3__45__cpo4cendE,@object
	.size		_ZN52_INTERNAL_1f108f9b_21_fmha_noloop_reduce_cu_75eb3ff64cuda3std6ranges3__45__cpo4cendE,(_ZN52_INTERNAL_1f108f9b_21_fmha_noloop_reduce_cu_75eb3ff64cuda3std3__45__cpo4rendE - _ZN52_INTERNAL_1f108f9b_21_fmha_noloop_reduce_cu_75eb3ff64cuda3std6ranges3__45__cpo4cendE)
_ZN52_INTERNAL_1f108f9b_21_fmha_noloop_reduce_cu_75eb3ff64cuda3std6ranges3__45__cpo4cendE:
	.zero		1
	.type		_ZN52_INTERNAL_1f108f9b_21_fmha_noloop_reduce_cu_75eb3ff64cuda3std3__45__cpo4rendE,@object
	.size		_ZN52_INTERNAL_1f108f9b_21_fmha_noloop_reduce_cu_75eb3ff64cuda3std3__45__cpo4rendE,(_ZN52_INTERNAL_1f108f9b_21_fmha_noloop_reduce_cu_75eb3ff64cuda3std6ranges3__45__cpo4prevE - _ZN52_INTERNAL_1f108f9b_21_fmha_noloop_reduce_cu_75eb3ff64cuda3std3__45__cpo4rendE)
_ZN52_INTERNAL_1f108f9b_21_fmha_noloop_reduce_cu_75eb3ff64cuda3std3__45__cpo4rendE:
	.zero		1
	.type		_ZN52_INTERNAL_1f108f9b_21_fmha_noloop_reduce_cu_75eb3ff64cuda3std6ranges3__45__cpo4prevE,@object
	.size		_ZN52_INTERNAL_1f108f9b_21_fmha_noloop_reduce_cu_75eb3ff64cuda3std6ranges3__45__cpo4prevE,(_ZN52_INTERNAL_1f108f9b_21_fmha_noloop_reduce_cu_75eb3ff64cuda3std6ranges3__45__cpo9iter_moveE - _ZN52_INTERNAL_1f108f9b_21_fmha_noloop_reduce_cu_75eb3ff64cuda3std6ranges3__45__cpo4prevE)
_ZN52_INTERNAL_1f108f9b_21_fmha_noloop_reduce_cu_75eb3ff64cuda3std6ranges3__45__cpo4prevE:
	.zero		1
	.type		_ZN52_INTERNAL_1f108f9b_21_fmha_noloop_reduce_cu_75eb3ff64cuda3std6ranges3__45__cpo9iter_moveE,@object
	.size		_ZN52_INTERNAL_1f108f9b_21_fmha_noloop_reduce_cu_75eb3ff64cuda3std6ranges3__45__cpo9iter_moveE,(.L_13 - _ZN52_INTERNAL_1f108f9b_21_fmha_noloop_reduce_cu_75eb3ff64cuda3std6ranges3__45__cpo9iter_moveE)
_ZN52_INTERNAL_1f108f9b_21_fmha_noloop_reduce_cu_75eb3ff64cuda3std6ranges3__45__cpo9iter_moveE:
	.zero		1
.L_13:
